	.headerflags	@"EF_CUDA_TEXMODE_UNIFIED EF_CUDA_64BIT_ADDRESS EF_CUDA_ACCELERATORS EF_CUDA_SM90 EF_CUDA_VIRTUAL_SM(EF_CUDA_SM90)"
	.elftype	@"ET_EXEC"


//--------------------- .nv.info                  --------------------------
	.section	.nv.info,"",@"SHT_CUDA_INFO"
	.align	4


	//----- nvinfo : EIATTR_REGCOUNT
	.align		4
        /*0000*/ 	.byte	0x04, 0x2f
        /*0002*/ 	.short	(.L_1 - .L_0)
	.align		4
.L_0:
        /*0004*/ 	.word	index@(triton_red_fused_native_group_norm_15)
        /*0008*/ 	.word	0x00000020


	//----- nvinfo : EIATTR_MIN_STACK_SIZE
	.align		4
.L_1:
        /*000c*/ 	.byte	0x04, 0x12
        /*000e*/ 	.short	(.L_3 - .L_2)
	.align		4
.L_2:
        /*0010*/ 	.word	index@(triton_red_fused_native_group_norm_15)
        /*0014*/ 	.word	0x00000000


	//----- nvinfo : EIATTR_FRAME_SIZE
	.align		4
.L_3:
        /*0018*/ 	.byte	0x04, 0x11
        /*001a*/ 	.short	(.L_5 - .L_4)
	.align		4
.L_4:
        /*001c*/ 	.word	index@(triton_red_fused_native_group_norm_15)
        /*0020*/ 	.word	0x00000000


	//----- nvinfo : EIATTR_MIN_STACK_SIZE
	.align		4
.L_5:
        /*0024*/ 	.byte	0x04, 0x12
        /*0026*/ 	.short	(.L_7 - .L_6)
	.align		4
.L_6:
        /*0028*/ 	.word	index@(triton_red_fused_native_group_norm_15)
        /*002c*/ 	.word	0x00000000
.L_7:


//--------------------- .nv.info.triton_red_fused_native_group_norm_15 --------------------------
	.section	.nv.info.triton_red_fused_native_group_norm_15,"",@"SHT_CUDA_INFO"
	.sectionflags	@""
	.align	4


	//----- nvinfo : EIATTR_CUDA_API_VERSION
	.align		4
        /*0000*/ 	.byte	0x04, 0x37
        /*0002*/ 	.short	(.L_9 - .L_8)
.L_8:
        /*0004*/ 	.word	0x0000007c


	//----- nvinfo : EIATTR_KPARAM_INFO
	.align		4
.L_9:
        /*0008*/ 	.byte	0x04, 0x17
        /*000a*/ 	.short	(.L_11 - .L_10)
.L_10:
        /*000c*/ 	.word	0x00000000
        /*0010*/ 	.short	0x0005
        /*0012*/ 	.short	0x0024
        /*0014*/ 	.byte	0x00, 0xf0, 0x11, 0x00


	//----- nvinfo : EIATTR_KPARAM_INFO
	.align		4
.L_11:
        /*0018*/ 	.byte	0x04, 0x17
        /*001a*/ 	.short	(.L_13 - .L_12)
.L_12:
        /*001c*/ 	.word	0x00000000
        /*0020*/ 	.short	0x0004
        /*0022*/ 	.short	0x0020
        /*0024*/ 	.byte	0x00, 0xf0, 0x11, 0x00


	//----- nvinfo : EIATTR_KPARAM_INFO
	.align		4
.L_13:
        /*0028*/ 	.byte	0x04, 0x17
        /*002a*/ 	.short	(.L_15 - .L_14)
.L_14:
        /*002c*/ 	.word	0x00000000
        /*0030*/ 	.short	0x0003
        /*0032*/ 	.short	0x0018
        /*0034*/ 	.byte	0x00, 0xf4, 0x21, 0x00


	//----- nvinfo : EIATTR_KPARAM_INFO
	.align		4
.L_15:
        /*0038*/ 	.byte	0x04, 0x17
        /*003a*/ 	.short	(.L_17 - .L_16)
.L_16:
        /*003c*/ 	.word	0x00000000
        /*0040*/ 	.short	0x0002
        /*0042*/ 	.short	0x0010
        /*0044*/ 	.byte	0x00, 0xf4, 0x21, 0x00


	//----- nvinfo : EIATTR_KPARAM_INFO
	.align		4
.L_17:
        /*0048*/ 	.byte	0x04, 0x17
        /*004a*/ 	.short	(.L_19 - .L_18)
.L_18:
        /*004c*/ 	.word	0x00000000
        /*0050*/ 	.short	0x0001
        /*0052*/ 	.short	0x0008
        /*0054*/ 	.byte	0x00, 0xf4, 0x21, 0x00


	//----- nvinfo : EIATTR_KPARAM_INFO
	.align		4
.L_19:
        /*0058*/ 	.byte	0x04, 0x17
        /*005a*/ 	.short	(.L_21 - .L_20)
.L_20:
        /*005c*/ 	.word	0x00000000
        /*0060*/ 	.short	0x0000
        /*0062*/ 	.short	0x0000
        /*0064*/ 	.byte	0x00, 0xf4, 0x21, 0x00


	//----- nvinfo : EIATTR_SPARSE_MMA_MASK
	.align		4
.L_21:
        /*0068*/ 	.byte	0x03, 0x50
        /*006a*/ 	.short	0x0000


	//----- nvinfo : EIATTR_MAXREG_COUNT
	.align		4
        /*006c*/ 	.byte	0x03, 0x1b
        /*006e*/ 	.short	0x0080


	//----- nvinfo : EIATTR_COOP_GROUP_MASK_REGIDS
	.align		4
        /*0070*/ 	.byte	0x04, 0x29
        /*0072*/ 	.short	(.L_23 - .L_22)


	//   ....[0]....
.L_22:
        /*0074*/ 	.word	0xffffffff


	//   ....[1]....
        /*0078*/ 	.word	0xffffffff


	//   ....[2]....
        /*007c*/ 	.word	0xffffffff


	//   ....[3]....
        /*0080*/ 	.word	0xffffffff


	//   ....[4]....
        /*0084*/ 	.word	0xffffffff


	//   ....[5]....
        /*0088*/ 	.word	0xffffffff


	//   ....[6]....
        /*008c*/ 	.word	0xffffffff


	//   ....[7]....
        /*0090*/ 	.word	0xffffffff


	//   ....[8]....
        /*0094*/ 	.word	0xffffffff


	//   ....[9]....
        /*0098*/ 	.word	0xffffffff


	//   ....[10]....
        /*009c*/ 	.word	0xffffffff


	//   ....[11]....
        /*00a0*/ 	.word	0xffffffff


	//   ....[12]....
        /*00a4*/ 	.word	0xffffffff


	//   ....[13]....
        /*00a8*/ 	.word	0xffffffff


	//   ....[14]....
        /*00ac*/ 	.word	0xffffffff


	//   ....[15]....
        /*00b0*/ 	.word	0xffffffff


	//   ....[16]....
        /*00b4*/ 	.word	0xffffffff


	//   ....[17]....
        /*00b8*/ 	.word	0xffffffff


	//   ....[18]....
        /*00bc*/ 	.word	0xffffffff


	//   ....[19]....
        /*00c0*/ 	.word	0xffffffff


	//   ....[20]....
        /*00c4*/ 	.word	0xffffffff


	//   ....[21]....
        /*00c8*/ 	.word	0xffffffff


	//----- nvinfo : EIATTR_COOP_GROUP_INSTR_OFFSETS
	.align		4
.L_23:
        /*00cc*/ 	.byte	0x04, 0x28
        /*00ce*/ 	.short	(.L_25 - .L_24)


	//   ....[0]....
.L_24:
        /*00d0*/ 	.word	0x00000ab0


	//   ....[1]....
        /*00d4*/ 	.word	0x00000b10


	//   ....[2]....
        /*00d8*/ 	.word	0x00000c00


	//   ....[3]....
        /*00dc*/ 	.word	0x00000c50


	//   ....[4]....
        /*00e0*/ 	.word	0x00000d80


	//   ....[5]....
        /*00e4*/ 	.word	0x00000dc0


	//   ....[6]....
        /*00e8*/ 	.word	0x00000e80


	//   ....[7]....
        /*00ec*/ 	.word	0x00000ef0


	//   ....[8]....
        /*00f0*/ 	.word	0x00000fc0


	//   ....[9]....
        /*00f4*/ 	.word	0x00001030


	//   ....[10]....
        /*00f8*/ 	.word	0x00001150


	//   ....[11]....
        /*00fc*/ 	.word	0x00001160


	//   ....[12]....
        /*0100*/ 	.word	0x000011a0


	//   ....[13]....
        /*0104*/ 	.word	0x000011e0


	//   ....[14]....
        /*0108*/ 	.word	0x000012b0


	//   ....[15]....
        /*010c*/ 	.word	0x00001340


	//   ....[16]....
        /*0110*/ 	.word	0x00001370


	//   ....[17]....
        /*0114*/ 	.word	0x00001400


	//   ....[18]....
        /*0118*/ 	.word	0x00001470


	//   ....[19]....
        /*011c*/ 	.word	0x000014c0


	//   ....[20]....
        /*0120*/ 	.word	0x00001590


	//   ....[21]....
        /*0124*/ 	.word	0x000015f0


	//----- nvinfo : EIATTR_EXIT_INSTR_OFFSETS
	.align		4
.L_25:
        /*0128*/ 	.byte	0x04, 0x1c
        /*012a*/ 	.short	(.L_27 - .L_26)


	//   ....[0]....
.L_26:
        /*012c*/ 	.word	0x00001790


	//   ....[1]....
        /*0130*/ 	.word	0x000017e0


	//----- nvinfo : EIATTR_REQNTID
	.align		4
.L_27:
        /*0134*/ 	.byte	0x04, 0x10
        /*0136*/ 	.short	(.L_29 - .L_28)
.L_28:
        /*0138*/ 	.word	0x00000200
        /*013c*/ 	.word	0x00000001
        /*0140*/ 	.word	0x00000001


	//----- nvinfo : EIATTR_CBANK_PARAM_SIZE
	.align		4
.L_29:
        /*0144*/ 	.byte	0x03, 0x19
        /*0146*/ 	.short	0x0028


	//----- nvinfo : EIATTR_PARAM_CBANK
	.align		4
        /*0148*/ 	.byte	0x04, 0x0a
        /*014a*/ 	.short	(.L_31 - .L_30)
	.align		4
.L_30:
        /*014c*/ 	.word	index@(.nv.constant0.triton_red_fused_native_group_norm_15)
        /*0150*/ 	.short	0x0210
        /*0152*/ 	.short	0x0028


	//----- nvinfo : EIATTR_SW_WAR
	.align		4
.L_31:
        /*0154*/ 	.byte	0x04, 0x36
        /*0156*/ 	.short	(.L_33 - .L_32)
.L_32:
        /*0158*/ 	.word	0x00000008
.L_33:


//--------------------- .nv.callgraph             --------------------------
	.section	.nv.callgraph,"",@"SHT_CUDA_CALLGRAPH"
	.align	4
	.sectionentsize	8
	.align		4
        /*0000*/ 	.word	0x00000000
	.align		4
        /*0004*/ 	.word	0xffffffff
	.align		4
        /*0008*/ 	.word	0x00000000
	.align		4
        /*000c*/ 	.word	0xfffffffe
	.align		4
        /*0010*/ 	.word	0x00000000
	.align		4
        /*0014*/ 	.word	0xfffffffd
	.align		4
        /*0018*/ 	.word	0x00000000
	.align		4
        /*001c*/ 	.word	0xfffffffc


//--------------------- .text.triton_red_fused_native_group_norm_15 --------------------------
	.section	.text.triton_red_fused_native_group_norm_15,"ax",@progbits
	.sectionflags	@"SHF_BARRIERS=1"
	.align	128
        .global         triton_red_fused_native_group_norm_15
        .type           triton_red_fused_native_group_norm_15,@function
        .size           triton_red_fused_native_group_norm_15,(.L_x_1 - triton_red_fused_native_group_norm_15)
        .other          triton_red_fused_native_group_norm_15,@"STO_CUDA_ENTRY STV_DEFAULT"
triton_red_fused_native_group_norm_15:
.text.triton_red_fused_native_group_norm_15:
[----:B------:R-:W0:Y:S02]  /*0000*/  LDC R1, c[0x0][0x28] ;  /* 0x00000a00ff017b82 */ /* 0x000e240000000800 */
[----:B------:R-:W1:Y:S01]  /*0010*/  S2R R23, SR_TID.X ;  /* 0x0000000000177919 */ /* 0x000e620000002100 */
[----:B------:R-:W2:Y:S01]  /*0020*/  LDC.64 R16, c[0x0][0x210] ;  /* 0x00008400ff107b82 */ /* 0x000ea20000000a00 */
[----:B------:R-:W-:Y:S02]  /*0030*/  CS2R R8, SRZ ;  /* 0x0000000000087805 */ /* 0x000fe4000001ff00 */
[----:B------:R-:W-:Y:S01]  /*0040*/  CS2R R10, SRZ ;  /* 0x00000000000a7805 */ /* 0x000fe2000001ff00 */
[----:B------:R-:W3:Y:S01]  /*0050*/  S2R R3, SR_CTAID.X ;  /* 0x0000000000037919 */ /* 0x000ee20000002500 */
[----:B------:R-:W-:Y:S01]  /*0060*/  ULDC.64 UR6, c[0x0][0x208] ;  /* 0x0000820000067ab9 */ /* 0x000fe20000000a00 */
[----:B------:R-:W-:Y:S02]  /*0070*/  CS2R R12, SRZ ;  /* 0x00000000000c7805 */ /* 0x000fe4000001ff00 */
[----:B------:R-:W-:Y:S02]  /*0080*/  CS2R R14, SRZ ;  /* 0x00000000000e7805 */ /* 0x000fe4000001ff00 */
[----:B-1----:R-:W-:-:S04]  /*0090*/  SHF.L.U32 R19, R23, 0x2, RZ ;  /* 0x0000000217137819 */ /* 0x002fc800000006ff */
[----:B------:R-:W-:Y:S02]  /*00a0*/  LOP3.LUT R0, R19, 0x7fc, RZ, 0xc0, !PT ;  /* 0x000007fc13007812 */ /* 0x000fe400078ec0ff */
[C---:B---3--:R-:W-:Y:S02]  /*00b0*/  ISETP.GE.AND P0, PT, R3.reuse, 0x80, PT ;  /* 0x000000800300780c */ /* 0x048fe40003f06270 */
[----:B------:R-:W-:-:S05]  /*00c0*/  LEA R5, R3, R0, 0xd ;  /* 0x0000000003057211 */ /* 0x000fca00078e68ff */
[----:B--2---:R-:W-:-:S06]  /*00d0*/  IMAD.WIDE R16, R5, 0x4, R16 ;  /* 0x0000000405107825 */ /* 0x004fcc00078e0210 */
[----:B------:R-:W2:Y:S04]  /*00e0*/  @!P0 LDG.E.EF.128 R8, desc[UR6][R16.64] ;  /* 0x0000000610088981 */ /* 0x000ea8000c0e1d00 */
[----:B------:R-:W3:Y:S01]  /*00f0*/  @!P0 LDG.E.EF.128 R12, desc[UR6][R16.64+0x2000] ;  /* 0x00200006100c8981 */ /* 0x000ee2000c0e1d00 */
[----:B------:R-:W-:Y:S02]  /*0100*/  CS2R R4, SRZ ;  /* 0x0000000000047805 */ /* 0x000fe4000001ff00 */
[----:B------:R-:W-:-:S06]  /*0110*/  CS2R R6, SRZ ;  /* 0x0000000000067805 */ /* 0x000fcc000001ff00 */
[----:B------:R-:W4:Y:S01]  /*0120*/  @!P0 LDG.E.EF.128 R4, desc[UR6][R16.64+0x4000] ;  /* 0x0040000610048981 */ /* 0x000f22000c0e1d00 */
[----:B------:R-:W-:-:S10]  /*0130*/  HFMA2.MMA R2, -RZ, RZ, 2, 0 ;  /* 0x40000000ff027435 */ /* 0x000fd400000001ff */
[----:B------:R-:W-:-:S04]  /*0140*/  FSEL R2, R2, 1, !P0 ;  /* 0x3f80000002027808 */ /* 0x000fc80004000000 */
[----:B------:R1:W5:Y:S01]  /*0150*/  MUFU.RCP R25, R2 ;  /* 0x0000000200197308 */ /* 0x0003620000001000 */
[----:B------:R-:W-:Y:S01]  /*0160*/  FADD R22, R2, 1 ;  /* 0x3f80000002167421 */ /* 0x000fe20000000000 */
[----:B--2---:R-:W-:Y:S02]  /*0170*/  SEL R11, R11, RZ, !P0 ;  /* 0x000000ff0b0b7207 */ /* 0x004fe40004000000 */
[----:B------:R-:W-:Y:S02]  /*0180*/  SEL R9, R9, RZ, !P0 ;  /* 0x000000ff09097207 */ /* 0x000fe40004000000 */
[----:B---3--:R-:W-:Y:S02]  /*0190*/  SEL R24, R15, RZ, !P0 ;  /* 0x000000ff0f187207 */ /* 0x008fe40004000000 */
[----:B------:R-:W-:Y:S02]  /*01a0*/  FSEL R11, R11, RZ, !P0 ;  /* 0x000000ff0b0b7208 */ /* 0x000fe40004000000 */
[----:B------:R-:W-:-:S02]  /*01b0*/  FSEL R15, R22, 1, !P0 ;  /* 0x3f800000160f7808 */ /* 0x000fc40004000000 */
[----:B-1----:R-:W-:Y:S01]  /*01c0*/  SEL R2, R14, RZ, !P0 ;  /* 0x000000ff0e027207 */ /* 0x002fe20004000000 */
[----:B------:R-:W-:Y:S01]  /*01d0*/  FADD R0, -R11, R24 ;  /* 0x000000180b007221 */ /* 0x000fe20000000100 */
[----:B----4-:R-:W-:Y:S02]  /*01e0*/  SEL R7, R7, RZ, !P0 ;  /* 0x000000ff07077207 */ /* 0x010fe40004000000 */
[----:B------:R-:W1:Y:S01]  /*01f0*/  MUFU.RCP R15, R15 ;  /* 0x0000000f000f7308 */ /* 0x000e620000001000 */
[----:B-----5:R-:W-:Y:S01]  /*0200*/  FFMA R11, R0, R25, R11 ;  /* 0x00000019000b7223 */ /* 0x020fe2000000000b */
[----:B------:R-:W-:Y:S02]  /*0210*/  SEL R8, R8, RZ, !P0 ;  /* 0x000000ff08087207 */ /* 0x000fe40004000000 */
[----:B------:R-:W-:Y:S01]  /*0220*/  SEL R12, R12, RZ, !P0 ;  /* 0x000000ff0c0c7207 */ /* 0x000fe20004000000 */
[----:B------:R-:W-:Y:S01]  /*0230*/  FADD R27, R24, -R11 ;  /* 0x8000000b181b7221 */ /* 0x000fe20000000000 */
[----:B------:R-:W-:-:S02]  /*0240*/  FSEL R24, R11, RZ, !P0 ;  /* 0x000000ff0b187208 */ /* 0x000fc40004000000 */
[----:B------:R-:W-:Y:S01]  /*0250*/  SEL R11, R10, RZ, !P0 ;  /* 0x000000ff0a0b7207 */ /* 0x000fe20004000000 */
[----:B------:R-:W-:Y:S02]  /*0260*/  FFMA R29, R0, R27, RZ ;  /* 0x0000001b001d7223 */ /* 0x000fe400000000ff */
[----:B------:R-:W-:Y:S01]  /*0270*/  FADD R10, -R24, R7 ;  /* 0x00000007180a7221 */ /* 0x000fe20000000100 */
[----:B------:R-:W-:-:S03]  /*0280*/  FSEL R11, R11, RZ, !P0 ;  /* 0x000000ff0b0b7208 */ /* 0x000fc60004000000 */
[----:B-1----:R-:W-:Y:S01]  /*0290*/  FFMA R14, R10, R15, R24 ;  /* 0x0000000f0a0e7223 */ /* 0x002fe20000000018 */
[----:B------:R-:W-:Y:S01]  /*02a0*/  SEL R24, R13, RZ, !P0 ;  /* 0x000000ff0d187207 */ /* 0x000fe20004000000 */
[----:B------:R-:W-:Y:S02]  /*02b0*/  FADD R0, -R11, R2 ;  /* 0x000000020b007221 */ /* 0x000fe40000000100 */
[----:B------:R-:W-:Y:S02]  /*02c0*/  FADD R7, R7, -R14 ;  /* 0x8000000e07077221 */ /* 0x000fe40000000000 */
[----:B------:R-:W-:Y:S01]  /*02d0*/  FFMA R27, R0, R25, R11 ;  /* 0x00000019001b7223 */ /* 0x000fe2000000000b */
[----:B------:R-:W-:Y:S01]  /*02e0*/  SEL R11, R6, RZ, !P0 ;  /* 0x000000ff060b7207 */ /* 0x000fe20004000000 */
[----:B------:R-:W-:Y:S02]  /*02f0*/  FFMA R7, R10, R7, R29 ;  /* 0x000000070a077223 */ /* 0x000fe4000000001d */
[----:B------:R-:W-:Y:S01]  /*0300*/  FADD R29, R2, -R27 ;  /* 0x8000001b021d7221 */ /* 0x000fe20000000000 */
[----:B------:R-:W-:-:S02]  /*0310*/  FSEL R6, R27, RZ, !P0 ;  /* 0x000000ff1b067208 */ /* 0x000fc40004000000 */
[----:B------:R-:W-:Y:S01]  /*0320*/  FSEL R27, R9, RZ, !P0 ;  /* 0x000000ff091b7208 */ /* 0x000fe20004000000 */
[----:B------:R-:W-:Y:S01]  /*0330*/  FFMA R10, R0, R29, RZ ;  /* 0x0000001d000a7223 */ /* 0x000fe200000000ff */
[----:B------:R-:W-:Y:S01]  /*0340*/  FSEL R9, R8, RZ, !P0 ;  /* 0x000000ff08097208 */ /* 0x000fe20004000000 */
[----:B------:R-:W-:Y:S02]  /*0350*/  FADD R13, -R6, R11 ;  /* 0x0000000b060d7221 */ /* 0x000fe40000000100 */
[----:B------:R-:W-:Y:S02]  /*0360*/  FADD R2, -R27, R24 ;  /* 0x000000181b027221 */ /* 0x000fe40000000100 */
[----:B------:R-:W-:Y:S01]  /*0370*/  FFMA R6, R13, R15, R6 ;  /* 0x0000000f0d067223 */ /* 0x000fe20000000006 */
[----:B------:R-:W-:Y:S01]  /*0380*/  FADD R0, -R9, R12 ;  /* 0x0000000c09007221 */ /* 0x000fe20000000100 */
[-C--:B------:R-:W-:Y:S02]  /*0390*/  FFMA R27, R2, R25.reuse, R27 ;  /* 0x00000019021b7223 */ /* 0x080fe4000000001b */
[----:B------:R-:W-:Y:S01]  /*03a0*/  FADD R8, R11, -R6 ;  /* 0x800000060b087221 */ /* 0x000fe20000000000 */
[----:B------:R-:W-:-:S03]  /*03b0*/  FFMA R25, R0, R25, R9 ;  /* 0x0000001900197223 */ /* 0x000fc60000000009 */
[----:B------:R-:W-:Y:S01]  /*03c0*/  FFMA R13, R13, R8, R10 ;  /* 0x000000080d0d7223 */ /* 0x000fe2000000000a */
[----:B------:R-:W-:Y:S02]  /*03d0*/  CS2R R8, SRZ ;  /* 0x0000000000087805 */ /* 0x000fe4000001ff00 */
[----:B------:R-:W-:-:S06]  /*03e0*/  CS2R R10, SRZ ;  /* 0x00000000000a7805 */ /* 0x000fcc000001ff00 */
[----:B------:R1:W2:Y:S01]  /*03f0*/  @!P0 LDG.E.EF.128 R8, desc[UR6][R16.64+0x6000] ;  /* 0x0060000610088981 */ /* 0x0002a2000c0e1d00 */
[----:B------:R-:W-:Y:S01]  /*0400*/  FADD R29, R24, -R27 ;  /* 0x8000001b181d7221 */ /* 0x000fe20000000000 */
[----:B------:R-:W-:Y:S01]  /*0410*/  FADD R22, R22, 1 ;  /* 0x3f80000016167421 */ /* 0x000fe20000000000 */
[----:B------:R-:W-:Y:S01]  /*0420*/  SEL R24, R5, RZ, !P0 ;  /* 0x000000ff05187207 */ /* 0x000fe20004000000 */
[----:B------:R-:W-:Y:S01]  /*0430*/  FADD R5, R12, -R25 ;  /* 0x800000190c057221 */ /* 0x000fe20000000000 */
[----:B------:R-:W-:Y:S01]  /*0440*/  FSEL R27, R27, RZ, !P0 ;  /* 0x000000ff1b1b7208 */ /* 0x000fe20004000000 */
[----:B------:R-:W-:Y:S01]  /*0450*/  FFMA R2, R2, R29, RZ ;  /* 0x0000001d02027223 */ /* 0x000fe200000000ff */
[----:B------:R-:W-:Y:S01]  /*0460*/  SEL R4, R4, RZ, !P0 ;  /* 0x000000ff04047207 */ /* 0x000fe20004000000 */
[----:B------:R-:W-:Y:S01]  /*0470*/  FFMA R5, R0, R5, RZ ;  /* 0x0000000500057223 */ /* 0x000fe200000000ff */
[----:B------:R-:W-:Y:S01]  /*0480*/  FSEL R25, R25, RZ, !P0 ;  /* 0x000000ff19197208 */ /* 0x000fe20004000000 */
[----:B-1----:R-:W-:Y:S01]  /*0490*/  FADD R16, -R27, R24 ;  /* 0x000000181b107221 */ /* 0x002fe20000000100 */
[C---:B------:R-:W-:Y:S01]  /*04a0*/  FSEL R26, R22.reuse, 1, !P0 ;  /* 0x3f800000161a7808 */ /* 0x040fe20004000000 */
[----:B------:R-:W1:Y:S01]  /*04b0*/  S2UR UR5, SR_CgaCtaId ;  /* 0x00000000000579c3 */ /* 0x000e620000008800 */
[----:B------:R-:W-:Y:S01]  /*04c0*/  FSEL R22, R22, RZ, !P0 ;  /* 0x000000ff16167208 */ /* 0x000fe20004000000 */
[----:B------:R-:W-:Y:S01]  /*04d0*/  FADD R12, -R25, R4 ;  /* 0x00000004190c7221 */ /* 0x000fe20000000100 */
[----:B------:R-:W3:Y:S01]  /*04e0*/  MUFU.RCP R0, R26 ;  /* 0x0000001a00007308 */ /* 0x000ee20000001000 */
[-C--:B------:R-:W-:Y:S01]  /*04f0*/  FFMA R27, R16, R15.reuse, R27 ;  /* 0x0000000f101b7223 */ /* 0x080fe2000000001b */
[----:B------:R-:W-:Y:S01]  /*0500*/  FSEL R29, R6, RZ, !P0 ;  /* 0x000000ff061d7208 */ /* 0x000fe20004000000 */
[----:B------:R-:W-:Y:S01]  /*0510*/  FFMA R25, R12, R15, R25 ;  /* 0x0000000f0c197223 */ /* 0x000fe20000000019 */
[----:B------:R-:W-:Y:S01]  /*0520*/  UMOV UR4, 0x400 ;  /* 0x0000040000047882 */ /* 0x000fe20000000000 */
[----:B------:R-:W-:Y:S01]  /*0530*/  FADD R15, R24, -R27 ;  /* 0x8000001b180f7221 */ /* 0x000fe20000000000 */
[----:B------:R-:W-:-:S03]  /*0540*/  FSEL R27, R27, RZ, !P0 ;  /* 0x000000ff1b1b7208 */ /* 0x000fc60004000000 */
[----:B------:R-:W-:Y:S01]  /*0550*/  FFMA R15, R16, R15, R2 ;  /* 0x0000000f100f7223 */ /* 0x000fe20000000002 */
[----:B------:R-:W-:Y:S01]  /*0560*/  FADD R2, R4, -R25 ;  /* 0x8000001904027221 */ /* 0x000fe20000000000 */
[----:B------:R-:W-:Y:S01]  /*0570*/  FSEL R4, R25, RZ, !P0 ;  /* 0x000000ff19047208 */ /* 0x000fe20004000000 */
[----:B-1----:R-:W-:Y:S01]  /*0580*/  UPRMT UR4, UR5, 0x654, UR4 ;  /* 0x0000065405047896 */ /* 0x002fe20008000004 */
[----:B--2---:R-:W-:Y:S02]  /*0590*/  SEL R9, R9, RZ, !P0 ;  /* 0x000000ff09097207 */ /* 0x004fe40004000000 */
[----:B------:R-:W-:Y:S01]  /*05a0*/  SEL R17, R8, RZ, !P0 ;  /* 0x000000ff08117207 */ /* 0x000fe20004000000 */
[----:B------:R-:W-:Y:S01]  /*05b0*/  FFMA R8, R12, R2, R5 ;  /* 0x000000020c087223 */ /* 0x000fe20000000005 */
[----:B------:R-:W-:Y:S01]  /*05c0*/  FADD R5, R22, R22 ;  /* 0x0000001616057221 */ /* 0x000fe20000000000 */
[----:B------:R-:W-:Y:S01]  /*05d0*/  FADD R16, -R27, R9 ;  /* 0x000000091b107221 */ /* 0x000fe20000000100 */
[----:B------:R-:W-:-:S02]  /*05e0*/  SEL R25, R10, RZ, !P0 ;  /* 0x000000ff0a197207 */ /* 0x000fc40004000000 */
[C---:B------:R-:W-:Y:S01]  /*05f0*/  FMUL R10, R5.reuse, 16777216 ;  /* 0x4b800000050a7820 */ /* 0x040fe20000400000 */
[-C--:B---3--:R-:W-:Y:S01]  /*0600*/  FFMA R2, R16, R0.reuse, R27 ;  /* 0x0000000010027223 */ /* 0x088fe2000000001b */
[----:B------:R-:W-:Y:S01]  /*0610*/  FADD R27, -R4, R17 ;  /* 0x00000011041b7221 */ /* 0x000fe20000000100 */
[----:B------:R-:W-:Y:S01]  /*0620*/  FSETP.GEU.AND P2, PT, R5, 1.175494350822287508e-38, PT ;  /* 0x008000000500780b */ /* 0x000fe20003f4e000 */
[----:B------:R-:W-:Y:S01]  /*0630*/  FADD R12, -R29, R25 ;  /* 0x000000191d0c7221 */ /* 0x000fe20000000100 */
[----:B------:R-:W-:Y:S01]  /*0640*/  FADD R9, R9, -R2 ;  /* 0x8000000209097221 */ /* 0x000fe20000000000 */
[-C--:B------:R-:W-:Y:S01]  /*0650*/  FFMA R4, R27, R0.reuse, R4 ;  /* 0x000000001b047223 */ /* 0x080fe20000000004 */
[----:B------:R-:W-:Y:S01]  /*0660*/  SEL R11, R11, RZ, !P0 ;  /* 0x000000ff0b0b7207 */ /* 0x000fe20004000000 */
[----:B------:R-:W-:Y:S01]  /*0670*/  FFMA R6, R12, R0, R29 ;  /* 0x000000000c067223 */ /* 0x000fe2000000001d */
[----:B------:R-:W-:Y:S01]  /*0680*/  FFMA R15, R16, R9, R15 ;  /* 0x00000009100f7223 */ /* 0x000fe2000000000f */
[----:B------:R-:W-:Y:S01]  /*0690*/  FADD R17, R17, -R4 ;  /* 0x8000000411117221 */ /* 0x000fe20000000000 */
[----:B------:R-:W-:Y:S01]  /*06a0*/  FADD R9, R22, R5 ;  /* 0x0000000516097221 */ /* 0x000fe20000000000 */
[----:B------:R-:W-:Y:S01]  /*06b0*/  FADD R25, R25, -R6 ;  /* 0x8000000619197221 */ /* 0x000fe20000000000 */
[----:B------:R-:W-:Y:S01]  /*06c0*/  FSEL R2, R2, RZ, !P0 ;  /* 0x000000ff02027208 */ /* 0x000fe20004000000 */
[----:B------:R-:W-:Y:S01]  /*06d0*/  FFMA R8, R27, R17, R8 ;  /* 0x000000111b087223 */ /* 0x000fe20000000008 */
[----:B------:R-:W-:Y:S01]  /*06e0*/  FSEL R17, R10, R5, !P2 ;  /* 0x000000050a117208 */ /* 0x000fe20005000000 */
[C---:B------:R-:W-:Y:S01]  /*06f0*/  FMUL R16, R9.reuse, 16777216 ;  /* 0x4b80000009107820 */ /* 0x040fe20000400000 */
[----:B------:R-:W-:Y:S01]  /*0700*/  FSETP.GEU.AND P3, PT, R9, 1.175494350822287508e-38, PT ;  /* 0x008000000900780b */ /* 0x000fe20003f6e000 */
[----:B------:R-:W-:Y:S01]  /*0710*/  FADD R10, R22, R9 ;  /* 0x00000009160a7221 */ /* 0x000fe20000000000 */
[----:B------:R-:W-:Y:S01]  /*0720*/  FFMA R13, R12, R25, R13 ;  /* 0x000000190c0d7223 */ /* 0x000fe2000000000d */
[----:B------:R-:W-:Y:S01]  /*0730*/  FMUL R25, R22, 16777216 ;  /* 0x4b80000016197820 */ /* 0x000fe20000400000 */
[----:B------:R-:W1:Y:S01]  /*0740*/  MUFU.RCP R17, R17 ;  /* 0x0000001100117308 */ /* 0x000e620000001000 */
[----:B------:R-:W-:Y:S01]  /*0750*/  FSEL R24, R16, R9, !P3 ;  /* 0x0000000910187208 */ /* 0x000fe20005800000 */
[C---:B------:R-:W-:Y:S01]  /*0760*/  FMUL R27, R10.reuse, 16777216 ;  /* 0x4b8000000a1b7820 */ /* 0x040fe20000400000 */
[----:B------:R-:W-:-:S02]  /*0770*/  FSETP.GEU.AND P1, PT, R10, 1.175494350822287508e-38, PT ;  /* 0x008000000a00780b */ /* 0x000fc40003f2e000 */
[----:B------:R-:W-:Y:S02]  /*0780*/  FSEL R12, R25, R22, !P2 ;  /* 0x00000016190c7208 */ /* 0x000fe40005000000 */
[----:B------:R-:W-:Y:S01]  /*0790*/  FSEL R16, R27, R10, !P1 ;  /* 0x0000000a1b107208 */ /* 0x000fe20004800000 */
[----:B------:R-:W2:Y:S01]  /*07a0*/  MUFU.RCP R24, R24 ;  /* 0x0000001800187308 */ /* 0x000ea20000001000 */
[----:B------:R-:W-:Y:S02]  /*07b0*/  FSEL R27, R14, RZ, !P0 ;  /* 0x000000ff0e1b7208 */ /* 0x000fe40004000000 */
[----:B------:R-:W-:Y:S02]  /*07c0*/  FSETP.NEU.AND P2, PT, R5, RZ, PT ;  /* 0x000000ff0500720b */ /* 0x000fe40003f4d000 */
[----:B------:R-:W-:Y:S01]  /*07d0*/  FSEL R6, R6, RZ, !P0 ;  /* 0x000000ff06067208 */ /* 0x000fe20004000000 */
[----:B-1----:R-:W-:Y:S01]  /*07e0*/  FMUL R12, R17, R12 ;  /* 0x0000000c110c7220 */ /* 0x002fe20000400000 */
[CC--:B------:R-:W-:Y:S01]  /*07f0*/  FSEL R17, R25.reuse, R22.reuse, !P3 ;  /* 0x0000001619117208 */ /* 0x0c0fe20005800000 */
[----:B------:R-:W1:Y:S01]  /*0800*/  MUFU.RCP R16, R16 ;  /* 0x0000001000107308 */ /* 0x000e620000001000 */
[----:B------:R-:W-:-:S02]  /*0810*/  FSEL R25, R25, R22, !P1 ;  /* 0x0000001619197208 */ /* 0x000fc40004800000 */
[----:B------:R-:W-:Y:S02]  /*0820*/  FSEL R12, R12, RZ, P2 ;  /* 0x000000ff0c0c7208 */ /* 0x000fe40001000000 */
[----:B------:R-:W-:Y:S01]  /*0830*/  FSETP.NEU.AND P1, PT, R9, RZ, PT ;  /* 0x000000ff0900720b */ /* 0x000fe20003f2d000 */
[----:B--2---:R-:W-:Y:S01]  /*0840*/  FMUL R14, R24, R17 ;  /* 0x00000011180e7220 */ /* 0x004fe20000400000 */
[----:B------:R-:W-:Y:S01]  /*0850*/  FSEL R17, R4, RZ, !P0 ;  /* 0x000000ff04117208 */ /* 0x000fe20004000000 */
[----:B------:R-:W-:Y:S01]  /*0860*/  FADD R4, -R27, R11 ;  /* 0x0000000b1b047221 */ /* 0x000fe20000000100 */
[----:B------:R-:W-:Y:S02]  /*0870*/  FSEL R15, R15, RZ, !P0 ;  /* 0x000000ff0f0f7208 */ /* 0x000fe40004000000 */
[----:B------:R-:W-:Y:S01]  /*0880*/  FSEL R8, R8, RZ, !P0 ;  /* 0x000000ff08087208 */ /* 0x000fe20004000000 */
[----:B------:R-:W-:Y:S01]  /*0890*/  FADD R2, -R17, R2 ;  /* 0x0000000211027221 */ /* 0x000fe20000000100 */
[----:B------:R-:W-:Y:S01]  /*08a0*/  FFMA R0, R4, R0, R27 ;  /* 0x0000000004007223 */ /* 0x000fe2000000001b */
[----:B------:R-:W-:Y:S01]  /*08b0*/  FSEL R14, R14, RZ, P1 ;  /* 0x000000ff0e0e7208 */ /* 0x000fe20000800000 */
[----:B-1----:R-:W-:Y:S01]  /*08c0*/  FMUL R16, R16, R25 ;  /* 0x0000001910107220 */ /* 0x002fe20000400000 */
[C---:B------:R-:W-:Y:S01]  /*08d0*/  FFMA R17, R2.reuse, R12, R17 ;  /* 0x0000000c02117223 */ /* 0x040fe20000000011 */
[----:B------:R-:W-:Y:S01]  /*08e0*/  FADD R11, R11, -R0 ;  /* 0x800000000b0b7221 */ /* 0x000fe20000000000 */
[----:B------:R-:W-:Y:S01]  /*08f0*/  FMUL R25, R2, R2 ;  /* 0x0000000202197220 */ /* 0x000fe20000400000 */
[----:B------:R-:W-:Y:S01]  /*0900*/  FADD R2, R10, R10 ;  /* 0x0000000a0a027221 */ /* 0x000fe20000000000 */
[----:B------:R-:W-:Y:S01]  /*0910*/  FADD R6, R6, -R17 ;  /* 0x8000001106067221 */ /* 0x000fe20000000000 */
[----:B------:R-:W-:Y:S01]  /*0920*/  FFMA R7, R4, R11, R7 ;  /* 0x0000000b04077223 */ /* 0x000fe20000000007 */
[----:B------:R-:W-:Y:S01]  /*0930*/  FADD R15, R15, R8 ;  /* 0x000000080f0f7221 */ /* 0x000fe20000000000 */
[----:B------:R-:W-:Y:S01]  /*0940*/  FMUL R25, R22, R25 ;  /* 0x0000001916197220 */ /* 0x000fe20000400000 */
[----:B------:R-:W-:Y:S01]  /*0950*/  FMUL R4, R6, R6 ;  /* 0x0000000606047220 */ /* 0x000fe20000400000 */
[----:B------:R-:W-:Y:S01]  /*0960*/  FSETP.GEU.AND P3, PT, |R2|, 1.175494350822287508e-38, PT ;  /* 0x008000000200780b */ /* 0x000fe20003f6e200 */
[----:B------:R-:W-:Y:S01]  /*0970*/  FFMA R17, R6, R14, R17 ;  /* 0x0000000e06117223 */ /* 0x000fe20000000011 */
[----:B------:R-:W-:Y:S01]  /*0980*/  FSEL R0, R0, RZ, !P0 ;  /* 0x000000ff00007208 */ /* 0x000fe20004000000 */
[----:B------:R-:W-:Y:S01]  /*0990*/  FMUL R4, R5, R4 ;  /* 0x0000000405047220 */ /* 0x000fe20000400000 */
[----:B------:R-:W-:Y:S01]  /*09a0*/  FSEL R13, R13, RZ, !P0 ;  /* 0x000000ff0d0d7208 */ /* 0x000fe20004000000 */
[----:B------:R-:W-:Y:S01]  /*09b0*/  FFMA R12, R12, R25, R15 ;  /* 0x000000190c0c7223 */ /* 0x000fe2000000000f */
[----:B------:R-:W-:Y:S01]  /*09c0*/  FSETP.NEU.AND P2, PT, R10, RZ, PT ;  /* 0x000000ff0a00720b */ /* 0x000fe20003f4d000 */
[C---:B------:R-:W-:Y:S01]  /*09d0*/  FMUL R5, R2.reuse, 0.25 ;  /* 0x3e80000002057820 */ /* 0x040fe20000400000 */
[----:B------:R-:W-:Y:S01]  /*09e0*/  FSETP.GT.AND P1, PT, |R2|, 8.50705917302346158658e+37, PT ;  /* 0x7e8000000200780b */ /* 0x000fe20003f24200 */
[----:B------:R-:W-:Y:S01]  /*09f0*/  FADD R0, R0, -R17 ;  /* 0x8000001100007221 */ /* 0x000fe20000000000 */
[----:B------:R-:W-:Y:S01]  /*0a00*/  FSEL R16, R16, RZ, P2 ;  /* 0x000000ff10107208 */ /* 0x000fe20001000000 */
[----:B------:R-:W-:Y:S01]  /*0a10*/  FADD R13, R13, R12 ;  /* 0x0000000c0d0d7221 */ /* 0x000fe20000000000 */
[----:B------:R-:W-:Y:S01]  /*0a20*/  FSEL R8, R5, R2, P1 ;  /* 0x0000000205087208 */ /* 0x000fe20000800000 */
[----:B------:R-:W-:Y:S01]  /*0a30*/  FMUL R6, R0, R0 ;  /* 0x0000000000067220 */ /* 0x000fe20000400000 */
[----:B------:R-:W-:Y:S01]  /*0a40*/  FSEL R7, R7, RZ, !P0 ;  /* 0x000000ff07077208 */ /* 0x000fe20004000000 */
[----:B------:R-:W-:Y:S01]  /*0a50*/  FFMA R4, R14, R4, R13 ;  /* 0x000000040e047223 */ /* 0x000fe2000000000d */
[----:B------:R-:W-:Y:S01]  /*0a60*/  FFMA R0, R0, R16, R17 ;  /* 0x0000001000007223 */ /* 0x000fe20000000011 */
[----:B------:R-:W-:Y:S01]  /*0a70*/  @!P3 FMUL R8, R8, 16777216 ;  /* 0x4b8000000808b820 */ /* 0x000fe20000400000 */
[----:B------:R-:W-:Y:S01]  /*0a80*/  FMUL R6, R9, R6 ;  /* 0x0000000609067220 */ /* 0x000fe20000400000 */
[----:B------:R-:W-:Y:S01]  /*0a90*/  FADD R7, R7, R4 ;  /* 0x0000000407077221 */ /* 0x000fe20000000000 */
[----:B------:R-:W-:Y:S01]  /*0aa0*/  FADD R4, R2, R2 ;  /* 0x0000000202047221 */ /* 0x000fe20000000000 */
[----:B------:R-:W1:Y:S02]  /*0ab0*/  SHFL.BFLY PT, R9, R0, 0x10, 0x1f ;  /* 0x0e001f0000097f89 */ /* 0x000e6400000e0000 */
[----:B------:R-:W2:Y:S01]  /*0ac0*/  MUFU.RCP R8, R8 ;  /* 0x0000000800087308 */ /* 0x000ea20000001000 */
[----:B------:R-:W-:Y:S01]  /*0ad0*/  FFMA R6, R16, R6, R7 ;  /* 0x0000000610067223 */ /* 0x000fe20000000007 */
[----:B------:R-:W-:Y:S01]  /*0ae0*/  FMUL R7, R10, 0.25 ;  /* 0x3e8000000a077820 */ /* 0x000fe20000400000 */
[----:B------:R-:W-:-:S02]  /*0af0*/  FSETP.GEU.AND P2, PT, |R4|, 1.175494350822287508e-38, PT ;  /* 0x008000000400780b */ /* 0x000fc40003f4e200 */
[----:B------:R-:W-:Y:S01]  /*0b00*/  FSETP.GT.AND P0, PT, |R4|, 8.50705917302346158658e+37, PT ;  /* 0x7e8000000400780b */ /* 0x000fe20003f04200 */
[----:B------:R-:W3:Y:S01]  /*0b10*/  SHFL.BFLY PT, R11, R6, 0x10, 0x1f ;  /* 0x0e001f00060b7f89 */ /* 0x000ee200000e0000 */
[----:B------:R-:W-:Y:S02]  /*0b20*/  FSEL R7, R7, R10, P1 ;  /* 0x0000000a07077208 */ /* 0x000fe40000800000 */
[----:B------:R-:W-:-:S03]  /*0b30*/  FSETP.NEU.AND P1, PT, R2, RZ, PT ;  /* 0x000000ff0200720b */ /* 0x000fc60003f2d000 */
[----:B------:R-:W-:-:S04]  /*0b40*/  @!P3 FMUL R7, R7, 16777216 ;  /* 0x4b8000000707b820 */ /* 0x000fc80000400000 */
[----:B--2---:R-:W-:Y:S01]  /*0b50*/  FMUL R12, R8, R7 ;  /* 0x00000007080c7220 */ /* 0x004fe20000400000 */
[----:B------:R-:W-:-:S04]  /*0b60*/  FMUL R7, R4, 0.25 ;  /* 0x3e80000004077820 */ /* 0x000fc80000400000 */
[----:B------:R-:W-:Y:S01]  /*0b70*/  FSEL R12, R12, RZ, P1 ;  /* 0x000000ff0c0c7208 */ /* 0x000fe20000800000 */
[----:B-1----:R-:W-:Y:S01]  /*0b80*/  FADD R9, -R0, R9 ;  /* 0x0000000900097221 */ /* 0x002fe20000000100 */
[----:B------:R-:W-:Y:S02]  /*0b90*/  FSEL R14, R7, R4, P0 ;  /* 0x00000004070e7208 */ /* 0x000fe40000000000 */
[----:B------:R-:W-:Y:S01]  /*0ba0*/  FSETP.NEU.AND P1, PT, R4, RZ, PT ;  /* 0x000000ff0400720b */ /* 0x000fe20003f2d000 */
[C---:B------:R-:W-:Y:S01]  /*0bb0*/  FMUL R13, R9.reuse, R9 ;  /* 0x00000009090d7220 */ /* 0x040fe20000400000 */
[----:B------:R-:W-:Y:S01]  /*0bc0*/  FFMA R0, R9, R12, R0 ;  /* 0x0000000c09007223 */ /* 0x000fe20000000000 */
[----:B------:R-:W-:Y:S02]  /*0bd0*/  @!P2 FMUL R14, R14, 16777216 ;  /* 0x4b8000000e0ea820 */ /* 0x000fe40000400000 */
[----:B------:R-:W-:Y:S01]  /*0be0*/  FMUL R13, R10, R13 ;  /* 0x0000000d0a0d7220 */ /* 0x000fe20000400000 */
[----:B---3--:R-:W-:Y:S01]  /*0bf0*/  FADD R11, R6, R11 ;  /* 0x0000000b060b7221 */ /* 0x008fe20000000000 */
[----:B------:R-:W1:Y:S02]  /*0c00*/  SHFL.BFLY PT, R9, R0, 0x8, 0x1f ;  /* 0x0d001f0000097f89 */ /* 0x000e6400000e0000 */
[----:B------:R-:W2:Y:S01]  /*0c10*/  MUFU.RCP R14, R14 ;  /* 0x0000000e000e7308 */ /* 0x000ea20000001000 */
[----:B------:R-:W-:Y:S01]  /*0c20*/  FFMA R11, R12, R13, R11 ;  /* 0x0000000d0c0b7223 */ /* 0x000fe2000000000b */
[----:B------:R-:W-:Y:S01]  /*0c30*/  FSEL R13, R5, R2, P0 ;  /* 0x00000002050d7208 */ /* 0x000fe20000000000 */
[----:B------:R-:W-:-:S03]  /*0c40*/  FADD R5, R4, R4 ;  /* 0x0000000404057221 */ /* 0x000fc60000000000 */
[----:B------:R-:W3:Y:S01]  /*0c50*/  SHFL.BFLY PT, R8, R11, 0x8, 0x1f ;  /* 0x0d001f000b087f89 */ /* 0x000ee200000e0000 */
[----:B------:R-:W-:Y:S01]  /*0c60*/  @!P2 FMUL R13, R13, 16777216 ;  /* 0x4b8000000d0da820 */ /* 0x000fe20000400000 */
[C---:B------:R-:W-:Y:S01]  /*0c70*/  FSETP.GEU.AND P2, PT, |R5|.reuse, 1.175494350822287508e-38, PT ;  /* 0x008000000500780b */ /* 0x040fe20003f4e200 */
[C---:B------:R-:W-:Y:S01]  /*0c80*/  FMUL R6, R5.reuse, 0.25 ;  /* 0x3e80000005067820 */ /* 0x040fe20000400000 */
[----:B------:R-:W-:-:S04]  /*0c90*/  FSETP.GT.AND P0, PT, |R5|, 8.50705917302346158658e+37, PT ;  /* 0x7e8000000500780b */ /* 0x000fc80003f04200 */
[----:B------:R-:W-:Y:S01]  /*0ca0*/  FSEL R10, R6, R5, P0 ;  /* 0x00000005060a7208 */ /* 0x000fe20000000000 */
[----:B--2---:R-:W-:Y:S01]  /*0cb0*/  FMUL R13, R14, R13 ;  /* 0x0000000d0e0d7220 */ /* 0x004fe20000400000 */
[----:B------:R-:W-:Y:S02]  /*0cc0*/  FSEL R7, R7, R4, P0 ;  /* 0x0000000407077208 */ /* 0x000fe40000000000 */
[----:B------:R-:W-:Y:S02]  /*0cd0*/  FSETP.NEU.AND P0, PT, R5, RZ, PT ;  /* 0x000000ff0500720b */ /* 0x000fe40003f0d000 */
[----:B------:R-:W-:Y:S01]  /*0ce0*/  FSEL R13, R13, RZ, P1 ;  /* 0x000000ff0d0d7208 */ /* 0x000fe20000800000 */
[----:B------:R-:W-:Y:S01]  /*0cf0*/  @!P2 FMUL R10, R10, 16777216 ;  /* 0x4b8000000a0aa820 */ /* 0x000fe20000400000 */
[----:B-1----:R-:W-:Y:S01]  /*0d00*/  FADD R9, -R0, R9 ;  /* 0x0000000900097221 */ /* 0x002fe20000000100 */
[----:B------:R-:W-:Y:S01]  /*0d10*/  @!P2 FMUL R7, R7, 16777216 ;  /* 0x4b8000000707a820 */ /* 0x000fe20000400000 */
[----:B------:R-:W-:-:S02]  /*0d20*/  ISETP.GE.AND P2, PT, R23, 0x10, PT ;  /* 0x000000101700780c */ /* 0x000fc40003f46270 */
[C---:B------:R-:W-:Y:S01]  /*0d30*/  FMUL R15, R9.reuse, R9 ;  /* 0x00000009090f7220 */ /* 0x040fe20000400000 */
[----:B------:R-:W-:Y:S01]  /*0d40*/  FFMA R0, R9, R13, R0 ;  /* 0x0000000d09007223 */ /* 0x000fe20000000000 */
[----:B------:R-:W1:Y:S02]  /*0d50*/  MUFU.RCP R10, R10 ;  /* 0x0000000a000a7308 */ /* 0x000e640000001000 */
[----:B------:R-:W-:Y:S01]  /*0d60*/  FMUL R15, R2, R15 ;  /* 0x0000000f020f7220 */ /* 0x000fe20000400000 */
[----:B---3--:R-:W-:Y:S01]  /*0d70*/  FADD R8, R11, R8 ;  /* 0x000000080b087221 */ /* 0x008fe20000000000 */
[----:B------:R-:W2:Y:S01]  /*0d80*/  SHFL.BFLY PT, R9, R0, 0x4, 0x1f ;  /* 0x0c801f0000097f89 */ /* 0x000ea200000e0000 */
[----:B------:R-:W-:Y:S02]  /*0d90*/  FADD R2, R5, R5 ;  /* 0x0000000505027221 */ /* 0x000fe40000000000 */
[----:B------:R-:W-:-:S03]  /*0da0*/  FFMA R8, R13, R15, R8 ;  /* 0x0000000f0d087223 */ /* 0x000fc60000000008 */
[----:B------:R-:W-:Y:S02]  /*0db0*/  FSETP.GEU.AND P1, PT, |R2|, 1.175494350822287508e-38, PT ;  /* 0x008000000200780b */ /* 0x000fe40003f2e200 */
[----:B------:R-:W3:Y:S01]  /*0dc0*/  SHFL.BFLY PT, R11, R8, 0x4, 0x1f ;  /* 0x0c801f00080b7f89 */ /* 0x000ee200000e0000 */
[----:B-1----:R-:W-:-:S05]  /*0dd0*/  FMUL R7, R10, R7 ;  /* 0x000000070a077220 */ /* 0x002fca0000400000 */
[----:B------:R-:W-:Y:S01]  /*0de0*/  FSEL R12, R7, RZ, P0 ;  /* 0x000000ff070c7208 */ /* 0x000fe20000000000 */
[C---:B------:R-:W-:Y:S01]  /*0df0*/  FMUL R7, R2.reuse, 0.25 ;  /* 0x3e80000002077820 */ /* 0x040fe20000400000 */
[----:B------:R-:W-:-:S04]  /*0e00*/  FSETP.GT.AND P0, PT, |R2|, 8.50705917302346158658e+37, PT ;  /* 0x7e8000000200780b */ /* 0x000fc80003f04200 */
[----:B------:R-:W-:Y:S01]  /*0e10*/  FSEL R10, R7, R2, P0 ;  /* 0x00000002070a7208 */ /* 0x000fe20000000000 */
[----:B--2---:R-:W-:-:S04]  /*0e20*/  FADD R9, -R0, R9 ;  /* 0x0000000900097221 */ /* 0x004fc80000000100 */
[----:B------:R-:W-:Y:S01]  /*0e30*/  @!P1 FMUL R10, R10, 16777216 ;  /* 0x4b8000000a0a9820 */ /* 0x000fe20000400000 */
[C---:B------:R-:W-:Y:S01]  /*0e40*/  FMUL R13, R9.reuse, R9 ;  /* 0x00000009090d7220 */ /* 0x040fe20000400000 */
[----:B------:R-:W-:-:S03]  /*0e50*/  FFMA R0, R9, R12, R0 ;  /* 0x0000000c09007223 */ /* 0x000fc60000000000 */
[----:B------:R-:W-:Y:S01]  /*0e60*/  FMUL R13, R4, R13 ;  /* 0x0000000d040d7220 */ /* 0x000fe20000400000 */
[----:B---3--:R-:W-:Y:S01]  /*0e70*/  FADD R11, R8, R11 ;  /* 0x0000000b080b7221 */ /* 0x008fe20000000000 */
[----:B------:R-:W1:Y:S01]  /*0e80*/  SHFL.BFLY PT, R9, R0, 0x2, 0x1f ;  /* 0x0c401f0000097f89 */ /* 0x000e6200000e0000 */
[----:B------:R-:W2:Y:S01]  /*0e90*/  MUFU.RCP R10, R10 ;  /* 0x0000000a000a7308 */ /* 0x000ea20000001000 */
[----:B------:R-:W-:Y:S01]  /*0ea0*/  FADD R4, R2, R2 ;  /* 0x0000000202047221 */ /* 0x000fe20000000000 */
[----:B------:R-:W-:Y:S01]  /*0eb0*/  FFMA R11, R12, R13, R11 ;  /* 0x0000000d0c0b7223 */ /* 0x000fe2000000000b */
[----:B------:R-:W-:Y:S02]  /*0ec0*/  FSEL R13, R6, R5, P0 ;  /* 0x00000005060d7208 */ /* 0x000fe40000000000 */
[----:B------:R-:W-:Y:S01]  /*0ed0*/  FSETP.NEU.AND P0, PT, R2, RZ, PT ;  /* 0x000000ff0200720b */ /* 0x000fe20003f0d000 */
[C---:B------:R-:W-:Y:S01]  /*0ee0*/  FMUL R15, R4.reuse, 0.25 ;  /* 0x3e800000040f7820 */ /* 0x040fe20000400000 */
[----:B------:R-:W3:Y:S01]  /*0ef0*/  SHFL.BFLY PT, R8, R11, 0x2, 0x1f ;  /* 0x0c401f000b087f89 */ /* 0x000ee200000e0000 */
[----:B------:R-:W-:Y:S01]  /*0f00*/  @!P1 FMUL R13, R13, 16777216 ;  /* 0x4b8000000d0d9820 */ /* 0x000fe20000400000 */
[----:B------:R-:W-:-:S03]  /*0f10*/  FSETP.GEU.AND P1, PT, |R4|, 1.175494350822287508e-38, PT ;  /* 0x008000000400780b */ /* 0x000fc60003f2e200 */
[----:B--2---:R-:W-:Y:S01]  /*0f20*/  FMUL R13, R10, R13 ;  /* 0x0000000d0a0d7220 */ /* 0x004fe20000400000 */
[----:B------:R-:W-:-:S04]  /*0f30*/  SHF.R.U32.HI R10, RZ, 0x3, R23 ;  /* 0x00000003ff0a7819 */ /* 0x000fc80000011617 */
[----:B------:R-:W-:Y:S02]  /*0f40*/  FSEL R13, R13, RZ, P0 ;  /* 0x000000ff0d0d7208 */ /* 0x000fe40000000000 */
[----:B------:R-:W-:Y:S01]  /*0f50*/  FSETP.GT.AND P0, PT, |R4|, 8.50705917302346158658e+37, PT ;  /* 0x7e8000000400780b */ /* 0x000fe20003f04200 */
[----:B-1----:R-:W-:-:S03]  /*0f60*/  FADD R9, -R0, R9 ;  /* 0x0000000900097221 */ /* 0x002fc60000000100 */
[----:B------:R-:W-:Y:S01]  /*0f70*/  FSEL R15, R15, R4, P0 ;  /* 0x000000040f0f7208 */ /* 0x000fe20000000000 */
[C---:B------:R-:W-:Y:S01]  /*0f80*/  FMUL R6, R9.reuse, R9 ;  /* 0x0000000909067220 */ /* 0x040fe20000400000 */
[----:B------:R-:W-:-:S03]  /*0f90*/  FFMA R0, R9, R13, R0 ;  /* 0x0000000d09007223 */ /* 0x000fc60000000000 */
[----:B------:R-:W-:Y:S01]  /*0fa0*/  FMUL R6, R5, R6 ;  /* 0x0000000605067220 */ /* 0x000fe20000400000 */
[----:B---3--:R-:W-:Y:S01]  /*0fb0*/  FADD R8, R11, R8 ;  /* 0x000000080b087221 */ /* 0x008fe20000000000 */
[----:B------:R-:W1:Y:S01]  /*0fc0*/  SHFL.BFLY PT, R5, R0, 0x1, 0x1f ;  /* 0x0c201f0000057f89 */ /* 0x000e6200000e0000 */
[----:B------:R-:W-:Y:S01]  /*0fd0*/  @!P1 FMUL R15, R15, 16777216 ;  /* 0x4b8000000f0f9820 */ /* 0x000fe20000400000 */
[----:B------:R-:W-:Y:S01]  /*0fe0*/  LOP3.LUT R11, R10, 0x3c, RZ, 0xc0, !PT ;  /* 0x0000003c0a0b7812 */ /* 0x000fe200078ec0ff */
[----:B------:R-:W-:Y:S01]  /*0ff0*/  FFMA R6, R13, R6, R8 ;  /* 0x000000060d067223 */ /* 0x000fe20000000008 */
[----:B------:R-:W-:Y:S02]  /*1000*/  FSEL R8, R7, R2, P0 ;  /* 0x0000000207087208 */ /* 0x000fe40000000000 */
[----:B------:R-:W-:Y:S01]  /*1010*/  FSETP.NEU.AND P0, PT, R4, RZ, PT ;  /* 0x000000ff0400720b */ /* 0x000fe20003f0d000 */
[----:B------:R-:W2:Y:S01]  /*1020*/  MUFU.RCP R15, R15 ;  /* 0x0000000f000f7308 */ /* 0x000ea20000001000 */
[----:B------:R-:W3:Y:S01]  /*1030*/  SHFL.BFLY PT, R9, R6, 0x1, 0x1f ;  /* 0x0c201f0006097f89 */ /* 0x000ee200000e0000 */
[----:B------:R-:W-:Y:S01]  /*1040*/  @!P1 FMUL R8, R8, 16777216 ;  /* 0x4b80000008089820 */ /* 0x000fe20000400000 */
[----:B------:R-:W-:-:S03]  /*1050*/  LOP3.LUT P1, RZ, R23, 0x1f, RZ, 0xc0, !PT ;  /* 0x0000001f17ff7812 */ /* 0x000fc6000782c0ff */
[----:B--2---:R-:W-:-:S10]  /*1060*/  FMUL R8, R15, R8 ;  /* 0x000000080f087220 */ /* 0x004fd40000400000 */
[----:B------:R-:W-:Y:S01]  /*1070*/  @!P1 STS [R11+UR4+0x80], R4 ;  /* 0x000080040b009988 */ /* 0x000fe20008000804 */
[----:B-1----:R-:W-:Y:S01]  /*1080*/  FADD R5, -R0, R5 ;  /* 0x0000000500057221 */ /* 0x002fe20000000100 */
[----:B------:R-:W-:-:S03]  /*1090*/  FSEL R8, R8, RZ, P0 ;  /* 0x000000ff08087208 */ /* 0x000fc60000000000 */
[----:B------:R-:W-:Y:S01]  /*10a0*/  FMUL R7, R5, R5 ;  /* 0x0000000505077220 */ /* 0x000fe20000400000 */
[----:B---3--:R-:W-:-:S03]  /*10b0*/  FADD R9, R6, R9 ;  /* 0x0000000906097221 */ /* 0x008fc60000000000 */
[----:B------:R-:W-:Y:S01]  /*10c0*/  FMUL R7, R2, R7 ;  /* 0x0000000702077220 */ /* 0x000fe20000400000 */
[----:B------:R-:W-:-:S03]  /*10d0*/  FFMA R2, R5, R8, R0 ;  /* 0x0000000805027223 */ /* 0x000fc60000000000 */
[----:B------:R-:W-:Y:S02]  /*10e0*/  FFMA R8, R8, R7, R9 ;  /* 0x0000000708087223 */ /* 0x000fe40000000009 */
[----:B------:R-:W-:Y:S04]  /*10f0*/  @!P1 STS [R11+UR4], R2 ;  /* 0x000000020b009988 */ /* 0x000fe80008000804 */
[----:B------:R-:W-:Y:S01]  /*1100*/  @!P1 STS [R11+UR4+0x40], R8 ;  /* 0x000040080b009988 */ /* 0x000fe20008000804 */
[----:B------:R-:W-:Y:S06]  /*1110*/  BAR.SYNC.DEFER_BLOCKING 0x0 ;  /* 0x0000000000007b1d */ /* 0x000fec0000010000 */
[----:B------:R-:W1:Y:S04]  /*1120*/  @!P2 LDS R20, [R19+UR4+0x80] ;  /* 0x000080041314a984 */ /* 0x000e680008000800 */
[----:B------:R-:W-:Y:S04]  /*1130*/  @!P2 LDS R18, [R19+UR4] ;  /* 0x000000041312a984 */ /* 0x000fe80008000800 */
[----:B------:R-:W2:Y:S04]  /*1140*/  @!P2 LDS R21, [R19+UR4+0x40] ;  /* 0x000040041315a984 */ /* 0x000ea80008000800 */
[----:B-1----:R-:W1:Y:S04]  /*1150*/  SHFL.BFLY PT, R9, R20, 0x8, 0x1f ;  /* 0x0d001f0014097f89 */ /* 0x002e6800000e0000 */
[----:B--2---:R-:W2:Y:S01]  /*1160*/  SHFL.BFLY PT, R4, R21, 0x8, 0x1f ;  /* 0x0d001f0015047f89 */ /* 0x004ea200000e0000 */
[----:B-1----:R-:W-:-:S04]  /*1170*/  FADD R0, R20, R9 ;  /* 0x0000000914007221 */ /* 0x002fc80000000000 */
[C---:B------:R-:W-:Y:S01]  /*1180*/  FMUL R7, R0.reuse, 0.25 ;  /* 0x3e80000000077820 */ /* 0x040fe20000400000 */
[C---:B------:R-:W-:Y:S01]  /*1190*/  FSETP.GEU.AND P1, PT, |R0|.reuse, 1.175494350822287508e-38, PT ;  /* 0x008000000000780b */ /* 0x040fe20003f2e200 */
[----:B------:R-:W1:Y:S01]  /*11a0*/  SHFL.BFLY PT, R5, R0, 0x4, 0x1f ;  /* 0x0c801f0000057f89 */ /* 0x000e6200000e0000 */
[----:B------:R-:W-:Y:S01]  /*11b0*/  FSETP.GT.AND P0, PT, |R0|, 8.50705917302346158658e+37, PT ;  /* 0x7e8000000000780b */ /* 0x000fe20003f04200 */
[----:B--2---:R-:W-:-:S03]  /*11c0*/  FADD R21, R21, R4 ;  /* 0x0000000415157221 */ /* 0x004fc60000000000 */
[----:B------:R-:W-:Y:S02]  /*11d0*/  FSEL R6, R7, R0, P0 ;  /* 0x0000000007067208 */ /* 0x000fe40000000000 */
[----:B------:R-:W2:Y:S05]  /*11e0*/  SHFL.BFLY PT, R7, R18, 0x8, 0x1f ;  /* 0x0d001f0012077f89 */ /* 0x000eaa00000e0000 */
[----:B------:R-:W-:Y:S02]  /*11f0*/  @!P1 FMUL R6, R6, 16777216 ;  /* 0x4b80000006069820 */ /* 0x000fe40000400000 */
[----:B------:R-:W-:-:S04]  /*1200*/  @P0 FMUL R9, R9, 0.25 ;  /* 0x3e80000009090820 */ /* 0x000fc80000400000 */
[----:B------:R-:W3:Y:S01]  /*1210*/  MUFU.RCP R6, R6 ;  /* 0x0000000600067308 */ /* 0x000ee20000001000 */
[----:B------:R-:W-:Y:S01]  /*1220*/  @!P1 FMUL R9, R9, 16777216 ;  /* 0x4b80000009099820 */ /* 0x000fe20000400000 */
[C---:B------:R-:W-:Y:S01]  /*1230*/  FSETP.NEU.AND P1, PT, R0.reuse, RZ, PT ;  /* 0x000000ff0000720b */ /* 0x040fe20003f2d000 */
[----:B-1----:R-:W-:-:S04]  /*1240*/  FADD R2, R0, R5 ;  /* 0x0000000500027221 */ /* 0x002fc80000000000 */
[C---:B------:R-:W-:Y:S01]  /*1250*/  FMUL R13, R2.reuse, 0.25 ;  /* 0x3e800000020d7820 */ /* 0x040fe20000400000 */
[C---:B------:R-:W-:Y:S02]  /*1260*/  FSETP.GEU.AND P2, PT, |R2|.reuse, 1.175494350822287508e-38, PT ;  /* 0x008000000200780b */ /* 0x040fe40003f4e200 */
[----:B------:R-:W-:Y:S01]  /*1270*/  FSETP.GT.AND P0, PT, |R2|, 8.50705917302346158658e+37, PT ;  /* 0x7e8000000200780b */ /* 0x000fe20003f04200 */
[----:B---3--:R-:W-:Y:S01]  /*1280*/  FMUL R8, R6, R9 ;  /* 0x0000000906087220 */ /* 0x008fe20000400000 */
[----:B--2---:R-:W-:Y:S02]  /*1290*/  FADD R9, -R18, R7 ;  /* 0x0000000712097221 */ /* 0x004fe40000000100 */
[----:B------:R-:W-:Y:S01]  /*12a0*/  FSEL R13, R13, R2, P0 ;  /* 0x000000020d0d7208 */ /* 0x000fe20000000000 */
[----:B------:R-:W1:Y:S01]  /*12b0*/  SHFL.BFLY PT, R7, R2, 0x2, 0x1f ;  /* 0x0c401f0002077f89 */ /* 0x000e6200000e0000 */
[----:B------:R-:W-:Y:S01]  /*12c0*/  FSEL R8, R8, RZ, P1 ;  /* 0x000000ff08087208 */ /* 0x000fe20000800000 */
[----:B------:R-:W-:Y:S01]  /*12d0*/  FMUL R11, R9, R9 ;  /* 0x00000009090b7220 */ /* 0x000fe20000400000 */
[----:B------:R-:W-:-:S03]  /*12e0*/  FSETP.NEU.AND P1, PT, R2, RZ, PT ;  /* 0x000000ff0200720b */ /* 0x000fc60003f2d000 */
[----:B------:R-:W-:Y:S01]  /*12f0*/  @!P2 FMUL R13, R13, 16777216 ;  /* 0x4b8000000d0da820 */ /* 0x000fe20000400000 */
[----:B------:R-:W-:Y:S01]  /*1300*/  FFMA R9, R9, R8, R18 ;  /* 0x0000000809097223 */ /* 0x000fe20000000012 */
[----:B------:R-:W-:Y:S01]  /*1310*/  FMUL R11, R20, R11 ;  /* 0x0000000b140b7220 */ /* 0x000fe20000400000 */
[----:B------:R-:W-:Y:S01]  /*1320*/  @P0 FMUL R5, R5, 0.25 ;  /* 0x3e80000005050820 */ /* 0x000fe20000400000 */
[----:B------:R-:W2:Y:S02]  /*1330*/  MUFU.RCP R10, R13 ;  /* 0x0000000d000a7308 */ /* 0x000ea40000001000 */
[----:B------:R-:W3:Y:S01]  /*1340*/  SHFL.BFLY PT, R6, R9, 0x4, 0x1f ;  /* 0x0c801f0009067f89 */ /* 0x000ee200000e0000 */
[----:B------:R-:W-:Y:S01]  /*1350*/  FFMA R11, R8, R11, R21 ;  /* 0x0000000b080b7223 */ /* 0x000fe20000000015 */
[----:B------:R-:W-:-:S04]  /*1360*/  @!P2 FMUL R5, R5, 16777216 ;  /* 0x4b8000000505a820 */ /* 0x000fc80000400000 */
[----:B------:R-:W4:Y:S01]  /*1370*/  SHFL.BFLY PT, R8, R11, 0x4, 0x1f ;  /* 0x0c801f000b087f89 */ /* 0x000f2200000e0000 */
[----:B-1----:R-:W-:Y:S01]  /*1380*/  FADD R4, R2, R7 ;  /* 0x0000000702047221 */ /* 0x002fe20000000000 */
[----:B--2---:R-:W-:-:S03]  /*1390*/  FMUL R10, R10, R5 ;  /* 0x000000050a0a7220 */ /* 0x004fc60000400000 */
[C---:B------:R-:W-:Y:S01]  /*13a0*/  FMUL R5, R4.reuse, 0.25 ;  /* 0x3e80000004057820 */ /* 0x040fe20000400000 */
[C---:B------:R-:W-:Y:S02]  /*13b0*/  FSETP.GEU.AND P2, PT, |R4|.reuse, 1.175494350822287508e-38, PT ;  /* 0x008000000400780b */ /* 0x040fe40003f4e200 */
[----:B------:R-:W-:Y:S02]  /*13c0*/  FSETP.GT.AND P0, PT, |R4|, 8.50705917302346158658e+37, PT ;  /* 0x7e8000000400780b */ /* 0x000fe40003f04200 */
[----:B------:R-:W-:Y:S02]  /*13d0*/  FSEL R10, R10, RZ, P1 ;  /* 0x000000ff0a0a7208 */ /* 0x000fe40000800000 */
[----:B------:R-:W-:Y:S01]  /*13e0*/  FSEL R12, R5, R4, P0 ;  /* 0x00000004050c7208 */ /* 0x000fe20000000000 */
[----:B---3--:R-:W-:Y:S01]  /*13f0*/  FADD R6, -R9, R6 ;  /* 0x0000000609067221 */ /* 0x008fe20000000100 */
[----:B------:R-:W1:Y:S03]  /*1400*/  SHFL.BFLY PT, R5, R4, 0x1, 0x1f ;  /* 0x0c201f0004057f89 */ /* 0x000e6600000e0000 */
[C---:B------:R-:W-:Y:S01]  /*1410*/  FMUL R13, R6.reuse, R6 ;  /* 0x00000006060d7220 */ /* 0x040fe20000400000 */
[----:B------:R-:W-:Y:S01]  /*1420*/  FFMA R6, R6, R10, R9 ;  /* 0x0000000a06067223 */ /* 0x000fe20000000009 */
[----:B------:R-:W-:Y:S01]  /*1430*/  @!P2 FMUL R12, R12, 16777216 ;  /* 0x4b8000000c0ca820 */ /* 0x000fe20000400000 */
[----:B----4-:R-:W-:Y:S01]  /*1440*/  FADD R11, R11, R8 ;  /* 0x000000080b0b7221 */ /* 0x010fe20000000000 */
[----:B------:R-:W-:Y:S01]  /*1450*/  FMUL R13, R0, R13 ;  /* 0x0000000d000d7220 */ /* 0x000fe20000400000 */
[----:B------:R-:W-:Y:S01]  /*1460*/  @P0 FMUL R7, R7, 0.25 ;  /* 0x3e80000007070820 */ /* 0x000fe20000400000 */
[----:B------:R-:W2:Y:S01]  /*1470*/  SHFL.BFLY PT, R9, R6, 0x2, 0x1f ;  /* 0x0c401f0006097f89 */ /* 0x000ea200000e0000 */
[----:B------:R-:W-:Y:S01]  /*1480*/  FSETP.NEU.AND P0, PT, R4, RZ, PT ;  /* 0x000000ff0400720b */ /* 0x000fe20003f0d000 */
[----:B------:R-:W3:Y:S01]  /*1490*/  MUFU.RCP R12, R12 ;  /* 0x0000000c000c7308 */ /* 0x000ee20000001000 */
[----:B------:R-:W-:Y:S01]  /*14a0*/  FFMA R11, R10, R13, R11 ;  /* 0x0000000d0a0b7223 */ /* 0x000fe2000000000b */
[----:B------:R-:W-:-:S04]  /*14b0*/  @!P2 FMUL R7, R7, 16777216 ;  /* 0x4b8000000707a820 */ /* 0x000fc80000400000 */
[----:B------:R-:W4:Y:S01]  /*14c0*/  SHFL.BFLY PT, R8, R11, 0x2, 0x1f ;  /* 0x0c401f000b087f89 */ /* 0x000f2200000e0000 */
[----:B-1----:R-:W-:Y:S01]  /*14d0*/  FADD R0, R4, R5 ;  /* 0x0000000504007221 */ /* 0x002fe20000000000 */
[----:B---3--:R-:W-:-:S03]  /*14e0*/  FMUL R7, R12, R7 ;  /* 0x000000070c077220 */ /* 0x008fc60000400000 */
[C---:B------:R-:W-:Y:S01]  /*14f0*/  FMUL R13, R0.reuse, 0.25 ;  /* 0x3e800000000d7820 */ /* 0x040fe20000400000 */
[----:B------:R-:W-:Y:S02]  /*1500*/  FSETP.GEU.AND P1, PT, |R0|, 1.175494350822287508e-38, PT ;  /* 0x008000000000780b */ /* 0x000fe40003f2e200 */
[----:B------:R-:W-:Y:S01]  /*1510*/  FSEL R7, R7, RZ, P0 ;  /* 0x000000ff07077208 */ /* 0x000fe20000000000 */
[----:B--2---:R-:W-:Y:S01]  /*1520*/  FADD R9, -R6, R9 ;  /* 0x0000000906097221 */ /* 0x004fe20000000100 */
[----:B------:R-:W-:-:S03]  /*1530*/  FSETP.GT.AND P0, PT, |R0|, 8.50705917302346158658e+37, PT ;  /* 0x7e8000000000780b */ /* 0x000fc60003f04200 */
[C---:B------:R-:W-:Y:S01]  /*1540*/  FFMA R6, R9.reuse, R7, R6 ;  /* 0x0000000709067223 */ /* 0x040fe20000000006 */
[----:B------:R-:W-:Y:S01]  /*1550*/  FMUL R9, R9, R9 ;  /* 0x0000000909097220 */ /* 0x000fe20000400000 */
[----:B------:R-:W-:Y:S01]  /*1560*/  FSEL R13, R13, R0, P0 ;  /* 0x000000000d0d7208 */ /* 0x000fe20000000000 */
[----:B----4-:R-:W-:Y:S02]  /*1570*/  FADD R8, R11, R8 ;  /* 0x000000080b087221 */ /* 0x010fe40000000000 */
[----:B------:R-:W-:Y:S01]  /*1580*/  FMUL R9, R2, R9 ;  /* 0x0000000902097220 */ /* 0x000fe20000400000 */
[----:B------:R-:W1:Y:S01]  /*1590*/  SHFL.BFLY PT, R11, R6, 0x1, 0x1f ;  /* 0x0c201f00060b7f89 */ /* 0x000e6200000e0000 */
[----:B------:R-:W-:Y:S02]  /*15a0*/  @!P1 FMUL R13, R13, 16777216 ;  /* 0x4b8000000d0d9820 */ /* 0x000fe40000400000 */
[----:B------:R-:W-:Y:S01]  /*15b0*/  FFMA R8, R7, R9, R8 ;  /* 0x0000000907087223 */ /* 0x000fe20000000008 */
[----:B------:R-:W-:Y:S01]  /*15c0*/  @P0 FMUL R5, R5, 0.25 ;  /* 0x3e80000005050820 */ /* 0x000fe20000400000 */
[----:B------:R-:W2:Y:S01]  /*15d0*/  MUFU.RCP R2, R13 ;  /* 0x0000000d00027308 */ /* 0x000ea20000001000 */
[----:B------:R-:W-:-:S02]  /*15e0*/  LOP3.LUT P0, RZ, R23, 0xf, RZ, 0xc0, !PT ;  /* 0x0000000f17ff7812 */ /* 0x000fc4000780c0ff */
[----:B------:R-:W3:Y:S01]  /*15f0*/  SHFL.BFLY PT, R7, R8, 0x1, 0x1f ;  /* 0x0c201f0008077f89 */ /* 0x000ee200000e0000 */
[----:B------:R-:W-:Y:S01]  /*1600*/  @!P1 FMUL R5, R5, 16777216 ;  /* 0x4b80000005059820 */ /* 0x000fe20000400000 */
[----:B------:R-:W-:Y:S02]  /*1610*/  FSETP.NEU.AND P1, PT, R0, RZ, PT ;  /* 0x000000ff0000720b */ /* 0x000fe40003f2d000 */
[----:B------:R-:W-:Y:S01]  /*1620*/  ISETP.LT.AND P0, PT, R23, 0x10, !P0 ;  /* 0x000000101700780c */ /* 0x000fe20004701270 */
[----:B--2---:R-:W-:Y:S01]  /*1630*/  FMUL R2, R2, R5 ;  /* 0x0000000502027220 */ /* 0x004fe20000400000 */
[----:B-1----:R-:W-:-:S04]  /*1640*/  FADD R11, -R6, R11 ;  /* 0x0000000b060b7221 */ /* 0x002fc80000000100 */
[----:B------:R-:W-:-:S07]  /*1650*/  FSEL R2, R2, RZ, P1 ;  /* 0x000000ff02027208 */ /* 0x000fce0000800000 */
[----:B------:R-:W-:Y:S01]  /*1660*/  @P0 STS [R19+UR4+0x80], R0 ;  /* 0x0000800013000988 */ /* 0x000fe20008000804 */
[----:B------:R-:W-:Y:S01]  /*1670*/  FMUL R5, R11, R11 ;  /* 0x0000000b0b057220 */ /* 0x000fe20000400000 */
[----:B---3--:R-:W-:-:S03]  /*1680*/  FADD R7, R8, R7 ;  /* 0x0000000708077221 */ /* 0x008fc60000000000 */
[----:B------:R-:W-:Y:S01]  /*1690*/  FMUL R5, R4, R5 ;  /* 0x0000000504057220 */ /* 0x000fe20000400000 */
[----:B------:R-:W-:-:S03]  /*16a0*/  FFMA R8, R11, R2, R6 ;  /* 0x000000020b087223 */ /* 0x000fc60000000006 */
[----:B------:R-:W-:Y:S02]  /*16b0*/  FFMA R2, R2, R5, R7 ;  /* 0x0000000502027223 */ /* 0x000fe40000000007 */
[----:B------:R-:W-:Y:S01]  /*16c0*/  @P0 STS [R19+UR4], R8 ;  /* 0x0000000813000988 */ /* 0x000fe20008000804 */
[----:B------:R-:W1:Y:S03]  /*16d0*/  LDC.64 R4, c[0x0][0x218] ;  /* 0x00008600ff047b82 */ /* 0x000e660000000a00 */
[----:B------:R-:W-:Y:S05]  /*16e0*/  @P0 STS [R19+UR4+0x40], R2 ;  /* 0x0000400213000988 */ /* 0x000fea0008000804 */
[----:B------:R-:W-:Y:S01]  /*16f0*/  BAR.SYNC.DEFER_BLOCKING 0x0 ;  /* 0x0000000000007b1d */ /* 0x000fe20000010000 */
[----:B------:R-:W-:-:S04]  /*1700*/  LOP3.LUT P0, RZ, R23, 0x1ff, RZ, 0xc0, !PT ;  /* 0x000001ff17ff7812 */ /* 0x000fc8000780c0ff */
[----:B------:R-:W-:-:S03]  /*1710*/  ISETP.LT.AND P0, PT, R3, 0x80, !P0 ;  /* 0x000000800300780c */ /* 0x000fc60004701270 */
[----:B------:R-:W2:Y:S01]  /*1720*/  LDC.64 R6, c[0x0][0x220] ;  /* 0x00008800ff067b82 */ /* 0x000ea20000000a00 */
[C---:B-1----:R-:W-:Y:S01]  /*1730*/  IMAD.WIDE R4, R3.reuse, 0x4, R4 ;  /* 0x0000000403047825 */ /* 0x042fe200078e0204 */
[----:B------:R-:W1:Y:S04]  /*1740*/  LDS R9, [UR4] ;  /* 0x00000004ff097984 */ /* 0x000e680008000800 */
[----:B------:R-:W3:Y:S01]  /*1750*/  LDS R11, [UR4+0x40] ;  /* 0x00004004ff0b7984 */ /* 0x000ee20008000800 */
[----:B--2---:R-:W-:-:S03]  /*1760*/  IMAD.WIDE R6, R3, 0x4, R6 ;  /* 0x0000000403067825 */ /* 0x004fc600078e0206 */
[----:B-1----:R1:W-:Y:S04]  /*1770*/  @P0 STG.E desc[UR6][R4.64], R9 ;  /* 0x0000000904000986 */ /* 0x0023e8000c101906 */
[----:B---3--:R1:W-:Y:S01]  /*1780*/  @P0 STG.E desc[UR6][R6.64], R11 ;  /* 0x0000000b06000986 */ /* 0x0083e2000c101906 */
[----:B------:R-:W-:Y:S05]  /*1790*/  @!P0 EXIT ;  /* 0x000000000000894d */ /* 0x000fea0003800000 */
[----:B-1----:R-:W0:Y:S01]  /*17a0*/  LDS R7, [UR4+0x80] ;  /* 0x00008004ff077984 */ /* 0x002e220008000800 */
[----:B------:R-:W1:Y:S02]  /*17b0*/  LDC.64 R4, c[0x0][0x228] ;  /* 0x00008a00ff047b82 */ /* 0x000e640000000a00 */
[----:B-1----:R-:W-:-:S05]  /*17c0*/  IMAD.WIDE R2, R3, 0x4, R4 ;  /* 0x0000000403027825 */ /* 0x002fca00078e0204 */
[----:B0-----:R-:W-:Y:S01]  /*17d0*/  STG.E desc[UR6][R2.64], R7 ;  /* 0x0000000702007986 */ /* 0x001fe2000c101906 */
[----:B------:R-:W-:Y:S05]  /*17e0*/  EXIT ;  /* 0x000000000000794d */ /* 0x000fea0003800000 */
.L_x_0:
[----:B------:R-:W-:-:S00]  /*17f0*/  BRA `(.L_x_0) ;  /* 0xfffffffc00fc7947 */ /* 0x000fc0000383ffff */
[----:B------:R-:W-:-:S00]  /*1800*/  NOP ;  /* 0x0000000000007918 */ /* 0x000fc00000000000 */
[----:B------:R-:W-:-:S00]  /*1810*/  NOP ;  /* 0x0000000000007918 */ /* 0x000fc00000000000 */
[----:B------:R-:W-:-:S00]  /*1820*/  NOP ;  /* 0x0000000000007918 */ /* 0x000fc00000000000 */
[----:B------:R-:W-:-:S00]  /*1830*/  NOP ;  /* 0x0000000000007918 */ /* 0x000fc00000000000 */
[----:B------:R-:W-:-:S00]  /*1840*/  NOP ;  /* 0x0000000000007918 */ /* 0x000fc00000000000 */
[----:B------:R-:W-:-:S00]  /*1850*/  NOP ;  /* 0x0000000000007918 */ /* 0x000fc00000000000 */
[----:B------:R-:W-:-:S00]  /*1860*/  NOP ;  /* 0x0000000000007918 */ /* 0x000fc00000000000 */
[----:B------:R-:W-:-:S00]  /*1870*/  NOP ;  /* 0x0000000000007918 */ /* 0x000fc00000000000 */
.L_x_1:


//--------------------- .nv.shared.triton_red_fused_native_group_norm_15 --------------------------
	.section	.nv.shared.triton_red_fused_native_group_norm_15,"aw",@nobits
	.sectionflags	@""
	.align	16
	.zero		1024


//--------------------- .nv.constant0.triton_red_fused_native_group_norm_15 --------------------------
	.section	.nv.constant0.triton_red_fused_native_group_norm_15,"a",@progbits
	.sectionflags	@""
	.align	4
.nv.constant0.triton_red_fused_native_group_norm_15:
	.zero		568
